//
// Generated by NVIDIA NVVM Compiler
//
// Compiler Build ID: CL-36424714
// Cuda compilation tools, release 13.0, V13.0.88
// Based on NVVM 20.0.0
//

.version 9.0
.target sm_100
.address_size 64

	// .globl	_Z19triangulationKernelPfiPiS0_

.visible .entry _Z19triangulationKernelPfiPiS0_(
	.param .u64 .ptr .align 1 _Z19triangulationKernelPfiPiS0__param_0,
	.param .u32 _Z19triangulationKernelPfiPiS0__param_1,
	.param .u64 .ptr .align 1 _Z19triangulationKernelPfiPiS0__param_2,
	.param .u64 .ptr .align 1 _Z19triangulationKernelPfiPiS0__param_3
)
{
	.reg .pred 	%p<20>;
	.reg .b32 	%r<23>;
	.reg .b32 	%f<48>;
	.reg .b64 	%rd<17>;

	ld.param.u64 	%rd4, [_Z19triangulationKernelPfiPiS0__param_0];
	ld.param.u32 	%r7, [_Z19triangulationKernelPfiPiS0__param_1];
	ld.param.u64 	%rd2, [_Z19triangulationKernelPfiPiS0__param_2];
	ld.param.u64 	%rd3, [_Z19triangulationKernelPfiPiS0__param_3];
	cvta.to.global.u64 	%rd1, %rd4;
	mov.u32 	%r8, %ctaid.x;
	mov.u32 	%r9, %ntid.x;
	mov.u32 	%r10, %tid.x;
	mad.lo.s32 	%r11, %r8, %r9, %r10;
	mul.lo.s32 	%r12, %r7, %r7;
	div.s32 	%r1, %r11, %r12;
	div.s32 	%r13, %r11, %r7;
	rem.s32 	%r2, %r13, %r7;
	mul.lo.s32 	%r14, %r13, %r7;
	sub.s32 	%r3, %r11, %r14;
	setp.ge.s32 	%p1, %r1, %r7;
	setp.lt.s32 	%p2, %r7, 0;
	or.pred  	%p3, %p2, %p1;
	setp.le.s32 	%p4, %r2, %r1;
	or.pred  	%p5, %p3, %p4;
	setp.le.s32 	%p6, %r3, %r2;
	or.pred  	%p7, %p5, %p6;
	@%p7 bra 	$L__BB0_9;
	shl.b32 	%r15, %r1, 1;
	mul.wide.s32 	%rd5, %r15, 4;
	add.s64 	%rd6, %rd1, %rd5;
	ld.global.f32 	%f1, [%rd6];
	ld.global.f32 	%f2, [%rd6+4];
	shl.b32 	%r16, %r2, 1;
	mul.wide.s32 	%rd7, %r16, 4;
	add.s64 	%rd8, %rd1, %rd7;
	ld.global.f32 	%f3, [%rd8];
	ld.global.f32 	%f4, [%rd8+4];
	shl.b32 	%r17, %r3, 1;
	mul.wide.s32 	%rd9, %r17, 4;
	add.s64 	%rd10, %rd1, %rd9;
	ld.global.f32 	%f5, [%rd10];
	ld.global.f32 	%f6, [%rd10+4];
	sub.f32 	%f14, %f4, %f2;
	sub.f32 	%f7, %f5, %f3;
	mul.f32 	%f15, %f14, %f7;
	sub.f32 	%f16, %f6, %f4;
	sub.f32 	%f8, %f3, %f1;
	mul.f32 	%f17, %f8, %f16;
	setp.eq.f32 	%p8, %f15, %f17;
	@%p8 bra 	$L__BB0_9;
	sub.f32 	%f18, %f4, %f6;
	sub.f32 	%f19, %f6, %f2;
	mul.f32 	%f20, %f3, %f19;
	fma.rn.f32 	%f21, %f1, %f18, %f20;
	sub.f32 	%f22, %f2, %f4;
	fma.rn.f32 	%f23, %f5, %f22, %f21;
	add.f32 	%f24, %f23, %f23;
	mul.f32 	%f25, %f2, %f2;
	fma.rn.f32 	%f26, %f1, %f1, %f25;
	mul.f32 	%f27, %f4, %f4;
	fma.rn.f32 	%f28, %f3, %f3, %f27;
	mul.f32 	%f29, %f28, %f19;
	fma.rn.f32 	%f30, %f26, %f18, %f29;
	mul.f32 	%f31, %f6, %f6;
	fma.rn.f32 	%f32, %f5, %f5, %f31;
	fma.rn.f32 	%f33, %f22, %f32, %f30;
	div.rn.f32 	%f9, %f33, %f24;
	sub.f32 	%f34, %f1, %f5;
	mul.f32 	%f35, %f28, %f34;
	fma.rn.f32 	%f36, %f26, %f7, %f35;
	fma.rn.f32 	%f37, %f8, %f32, %f36;
	div.rn.f32 	%f10, %f37, %f24;
	sub.f32 	%f38, %f9, %f1;
	sub.f32 	%f39, %f10, %f2;
	mul.f32 	%f40, %f39, %f39;
	fma.rn.f32 	%f41, %f38, %f38, %f40;
	sqrt.rn.f32 	%f11, %f41;
	max.u32 	%r4, %r7, 1;
	mov.b32 	%r22, 0;
$L__BB0_3:
	shl.b32 	%r19, %r22, 1;
	mul.wide.u32 	%rd11, %r19, 4;
	add.s64 	%rd12, %rd1, %rd11;
	ld.global.f32 	%f12, [%rd12];
	ld.global.f32 	%f42, [%rd12+4];
	setp.eq.f32 	%p9, %f12, %f1;
	setp.eq.f32 	%p10, %f42, %f2;
	and.pred  	%p11, %p9, %p10;
	@%p11 bra 	$L__BB0_7;
	setp.eq.f32 	%p12, %f12, %f3;
	setp.eq.f32 	%p13, %f42, %f4;
	and.pred  	%p14, %p12, %p13;
	@%p14 bra 	$L__BB0_7;
	setp.eq.f32 	%p15, %f12, %f5;
	setp.eq.f32 	%p16, %f42, %f6;
	and.pred  	%p17, %p15, %p16;
	@%p17 bra 	$L__BB0_7;
	sub.f32 	%f43, %f12, %f9;
	sub.f32 	%f44, %f42, %f10;
	mul.f32 	%f45, %f44, %f44;
	fma.rn.f32 	%f46, %f43, %f43, %f45;
	sqrt.rn.f32 	%f47, %f46;
	setp.lt.f32 	%p18, %f47, %f11;
	@%p18 bra 	$L__BB0_9;
$L__BB0_7:
	add.s32 	%r22, %r22, 1;
	setp.ne.s32 	%p19, %r22, %r4;
	@%p19 bra 	$L__BB0_3;
	cvta.to.global.u64 	%rd13, %rd3;
	atom.global.add.u32 	%r20, [%rd13], 1;
	mul.lo.s32 	%r21, %r20, 3;
	cvta.to.global.u64 	%rd14, %rd2;
	mul.wide.s32 	%rd15, %r21, 4;
	add.s64 	%rd16, %rd14, %rd15;
	st.global.u32 	[%rd16], %r1;
	st.global.u32 	[%rd16+4], %r2;
	st.global.u32 	[%rd16+8], %r3;
$L__BB0_9:
	ret;

}


// ===== COMPILED SASS (sm_100) =====

	.target	sm_100

	.elftype	@"ET_EXEC"


//--------------------- .note.nv.tkinfo           --------------------------
	.section	.note.nv.tkinfo,"",@"SHT_NOTE"
	.sectionflags	@"SHF_NOTE_NV_TKINFO"
	.tkinfo
        /*0018*/ 	.word	0x00000002
        /*0030*/ 	.string	""
        /*0030*/ 	.string	"ptxas"
        /*0030*/ 	.string	"Cuda compilation tools, release 13.0, V13.0.88"
        /*0030*/ 	.string	"Build cuda_13.0.r13.0/compiler.36424714_0"
        /*0030*/ 	.string	"-arch sm_100 -m 64 "



//--------------------- .note.nv.cuinfo           --------------------------
	.section	.note.nv.cuinfo,"",@"SHT_NOTE"
	.sectionflags	@"SHF_NOTE_NV_CUINFO"
        /*0018*/ 	.short	0x0002
        /*001a*/ 	.short	0x0064
        /*001c*/ 	.short	0x0082
	.zero		2


//--------------------- .nv.info                  --------------------------
	.section	.nv.info,"",@"SHT_CUDA_INFO"
	.align	4


	//----- nvinfo : EIATTR_REGCOUNT
	.align		4
        /*0000*/ 	.byte	0x04, 0x2f
        /*0002*/ 	.short	(.L_1 - .L_0)
	.align		4
.L_0:
        /*0004*/ 	.word	index@(_Z19triangulationKernelPfiPiS0_)
        /*0008*/ 	.word	0x0000001d


	//----- nvinfo : EIATTR_FRAME_SIZE
	.align		4
.L_1:
        /*000c*/ 	.byte	0x04, 0x11
        /*000e*/ 	.short	(.L_3 - .L_2)
	.align		4
.L_2:
        /*0010*/ 	.word	index@($__internal_1_$__cuda_sm3x_div_rn_noftz_f32_slowpath)
        /*0014*/ 	.word	0x00000000


	//----- nvinfo : EIATTR_FRAME_SIZE
	.align		4
.L_3:
        /*0018*/ 	.byte	0x04, 0x11
        /*001a*/ 	.short	(.L_5 - .L_4)
	.align		4
.L_4:
        /*001c*/ 	.word	index@($__internal_0_$__cuda_sm20_sqrt_rn_f32_slowpath)
        /*0020*/ 	.word	0x00000000


	//----- nvinfo : EIATTR_FRAME_SIZE
	.align		4
.L_5:
        /*0024*/ 	.byte	0x04, 0x11
        /*0026*/ 	.short	(.L_7 - .L_6)
	.align		4
.L_6:
        /*0028*/ 	.word	index@(_Z19triangulationKernelPfiPiS0_)
        /*002c*/ 	.word	0x00000000


	//----- nvinfo : EIATTR_MIN_STACK_SIZE
	.align		4
.L_7:
        /*0030*/ 	.byte	0x04, 0x12
        /*0032*/ 	.short	(.L_9 - .L_8)
	.align		4
.L_8:
        /*0034*/ 	.word	index@(_Z19triangulationKernelPfiPiS0_)
        /*0038*/ 	.word	0x00000000
.L_9:


//--------------------- .nv.compat                --------------------------
	.section	.nv.compat,"",@"SHT_CUDA_COMPAT_INFO"
	.align	4
        /*0000*/ 	.byte	0x02, 0x09, 0x00, 0x00, 0x02, 0x02, 0x01, 0x00, 0x02, 0x05, 0x05, 0x00, 0x03, 0x07, 0x01, 0x01
        /*0010*/ 	.byte	0x02, 0x03, 0x00, 0x00, 0x02, 0x06, 0x01, 0x00, 0x04, 0x0b, 0x08, 0x00, 0x01, 0x00, 0x00, 0x00
        /*0020*/ 	.byte	0x00, 0x00, 0x00, 0x00


//--------------------- .nv.info._Z19triangulationKernelPfiPiS0_ --------------------------
	.section	.nv.info._Z19triangulationKernelPfiPiS0_,"",@"SHT_CUDA_INFO"
	.sectionflags	@""
	.align	4


	//----- nvinfo : EIATTR_CUDA_API_VERSION
	.align		4
        /*0000*/ 	.byte	0x04, 0x37
        /*0002*/ 	.short	(.L_11 - .L_10)
.L_10:
        /*0004*/ 	.word	0x00000082


	//----- nvinfo : EIATTR_KPARAM_INFO
	.align		4
.L_11:
        /*0008*/ 	.byte	0x04, 0x17
        /*000a*/ 	.short	(.L_13 - .L_12)
.L_12:
        /*000c*/ 	.word	0x00000000
        /*0010*/ 	.short	0x0003
        /*0012*/ 	.short	0x0018
        /*0014*/ 	.byte	0x00, 0xf5, 0x21, 0x00


	//----- nvinfo : EIATTR_KPARAM_INFO
	.align		4
.L_13:
        /*0018*/ 	.byte	0x04, 0x17
        /*001a*/ 	.short	(.L_15 - .L_14)
.L_14:
        /*001c*/ 	.word	0x00000000
        /*0020*/ 	.short	0x0002
        /*0022*/ 	.short	0x0010
        /*0024*/ 	.byte	0x00, 0xf5, 0x21, 0x00


	//----- nvinfo : EIATTR_KPARAM_INFO
	.align		4
.L_15:
        /*0028*/ 	.byte	0x04, 0x17
        /*002a*/ 	.short	(.L_17 - .L_16)
.L_16:
        /*002c*/ 	.word	0x00000000
        /*0030*/ 	.short	0x0001
        /*0032*/ 	.short	0x0008
        /*0034*/ 	.byte	0x00, 0xf0, 0x11, 0x00


	//----- nvinfo : EIATTR_KPARAM_INFO
	.align		4
.L_17:
        /*0038*/ 	.byte	0x04, 0x17
        /*003a*/ 	.short	(.L_19 - .L_18)
.L_18:
        /*003c*/ 	.word	0x00000000
        /*0040*/ 	.short	0x0000
        /*0042*/ 	.short	0x0000
        /*0044*/ 	.byte	0x00, 0xf5, 0x21, 0x00


	//----- nvinfo : EIATTR_SPARSE_MMA_MASK
	.align		4
.L_19:
        /*0048*/ 	.byte	0x03, 0x50
        /*004a*/ 	.short	0x0000


	//----- nvinfo : EIATTR_MAXREG_COUNT
	.align		4
        /*004c*/ 	.byte	0x03, 0x1b
        /*004e*/ 	.short	0x00ff


	//----- nvinfo : EIATTR_MERCURY_ISA_VERSION
	.align		4
        /*0050*/ 	.byte	0x03, 0x5f
        /*0052*/ 	.short	0x0101


	//----- nvinfo : EIATTR_INT_WARP_WIDE_INSTR_OFFSETS
	.align		4
        /*0054*/ 	.byte	0x04, 0x31
        /*0056*/ 	.short	(.L_21 - .L_20)


	//   ....[0]....
.L_20:
        /*0058*/ 	.word	0x00000cf0


	//   ....[1]....
        /*005c*/ 	.word	0x00000d90


	//----- nvinfo : EIATTR_VRC_CTA_INIT_COUNT
	.align		4
.L_21:
        /*0060*/ 	.byte	0x02, 0x4a
	.zero		1
	.zero		1


	//----- nvinfo : EIATTR_EXIT_INSTR_OFFSETS
	.align		4
        /*0064*/ 	.byte	0x04, 0x1c
        /*0066*/ 	.short	(.L_23 - .L_22)


	//   ....[0]....
.L_22:
        /*0068*/ 	.word	0x00000470


	//   ....[1]....
        /*006c*/ 	.word	0x000005d0


	//   ....[2]....
        /*0070*/ 	.word	0x00000cb0


	//   ....[3]....
        /*0074*/ 	.word	0x00000e00


	//----- nvinfo : EIATTR_CRS_STACK_SIZE
	.align		4
.L_23:
        /*0078*/ 	.byte	0x04, 0x1e
        /*007a*/ 	.short	(.L_25 - .L_24)
.L_24:
        /*007c*/ 	.word	0x00000000


	//----- nvinfo : EIATTR_CBANK_PARAM_SIZE
	.align		4
.L_25:
        /*0080*/ 	.byte	0x03, 0x19
        /*0082*/ 	.short	0x0020


	//----- nvinfo : EIATTR_PARAM_CBANK
	.align		4
        /*0084*/ 	.byte	0x04, 0x0a
        /*0086*/ 	.short	(.L_27 - .L_26)
	.align		4
.L_26:
        /*0088*/ 	.word	index@(.nv.constant0._Z19triangulationKernelPfiPiS0_)
        /*008c*/ 	.short	0x0380
        /*008e*/ 	.short	0x0020


	//----- nvinfo : EIATTR_SW_WAR
	.align		4
.L_27:
        /*0090*/ 	.byte	0x04, 0x36
        /*0092*/ 	.short	(.L_29 - .L_28)
.L_28:
        /*0094*/ 	.word	0x00000008
.L_29:


//--------------------- .nv.callgraph             --------------------------
	.section	.nv.callgraph,"",@"SHT_CUDA_CALLGRAPH"
	.align	4
	.sectionentsize	8
	.align		4
        /*0000*/ 	.word	0x00000000
	.align		4
        /*0004*/ 	.word	0xffffffff
	.align		4
        /*0008*/ 	.word	0x00000000
	.align		4
        /*000c*/ 	.word	0xfffffffe
	.align		4
        /*0010*/ 	.word	0x00000000
	.align		4
        /*0014*/ 	.word	0xfffffffd
	.align		4
        /*0018*/ 	.word	0x00000000
	.align		4
        /*001c*/ 	.word	0xfffffffc


//--------------------- .text._Z19triangulationKernelPfiPiS0_ --------------------------
	.section	.text._Z19triangulationKernelPfiPiS0_,"ax",@progbits
	.align	128
        .global         _Z19triangulationKernelPfiPiS0_
        .type           _Z19triangulationKernelPfiPiS0_,@function
        .size           _Z19triangulationKernelPfiPiS0_,(.L_x_28 - _Z19triangulationKernelPfiPiS0_)
        .other          _Z19triangulationKernelPfiPiS0_,@"STO_CUDA_ENTRY STV_DEFAULT"
_Z19triangulationKernelPfiPiS0_:
.text._Z19triangulationKernelPfiPiS0_:
[----:B------:R-:W-:Y:S08]  /*0000*/  LDC R1, c[0x0][0x37c] ;  /* 0x0000df00ff017b82 */ /* 0x000ff00000000800 */
[----:B------:R-:W0:Y:S01]  /*0010*/  LDC R3, c[0x0][0x388] ;  /* 0x0000e200ff037b82 */ /* 0x000e220000000800 */
[----:B------:R-:W1:Y:S07]  /*0020*/  S2R R9, SR_TID.X ;  /* 0x0000000000097919 */ /* 0x000e6e0000002100 */
[----:B------:R-:W1:Y:S08]  /*0030*/  S2UR UR4, SR_CTAID.X ;  /* 0x00000000000479c3 */ /* 0x000e700000002500 */
[----:B------:R-:W1:Y:S01]  /*0040*/  LDC R10, c[0x0][0x360] ;  /* 0x0000d800ff0a7b82 */ /* 0x000e620000000800 */
[-C--:B0-----:R-:W-:Y:S01]  /*0050*/  IABS R0, R3.reuse ;  /* 0x0000000300007213 */ /* 0x081fe20000000000 */
[----:B------:R-:W-:-:S03]  /*0060*/  IMAD R5, R3, R3, RZ ;  /* 0x0000000303057224 */ /* 0x000fc600078e02ff */
[----:B------:R-:W0:Y:S02]  /*0070*/  I2F.RP R2, R0 ;  /* 0x0000000000027306 */ /* 0x000e240000209400 */
[----:B------:R-:W-:Y:S02]  /*0080*/  IABS R12, R5 ;  /* 0x00000005000c7213 */ /* 0x000fe40000000000 */
[----:B------:R-:W-:Y:S01]  /*0090*/  ISETP.NE.AND P4, PT, R5, RZ, PT ;  /* 0x000000ff0500720c */ /* 0x000fe20003f85270 */
[----:B-1----:R-:W-:-:S03]  /*00a0*/  IMAD R10, R10, UR4, R9 ;  /* 0x000000040a0a7c24 */ /* 0x002fc6000f8e0209 */
[----:B0-----:R-:W0:Y:S02]  /*00b0*/  MUFU.RCP R2, R2 ;  /* 0x0000000200027308 */ /* 0x001e240000001000 */
[----:B------:R-:W-:Y:S01]  /*00c0*/  IABS R13, R10 ;  /* 0x0000000a000d7213 */ /* 0x000fe20000000000 */
[----:B0-----:R-:W-:Y:S01]  /*00d0*/  VIADD R6, R2, 0xffffffe ;  /* 0x0ffffffe02067836 */ /* 0x001fe20000000000 */
[----:B------:R-:W-:-:S04]  /*00e0*/  IABS R2, R5 ;  /* 0x0000000500027213 */ /* 0x000fc80000000000 */
[----:B------:R0:W1:Y:S08]  /*00f0*/  F2I.FTZ.U32.TRUNC.NTZ R7, R6 ;  /* 0x0000000600077305 */ /* 0x000070000021f000 */
[----:B------:R-:W2:Y:S01]  /*0100*/  I2F.RP R8, R2 ;  /* 0x0000000200087306 */ /* 0x000ea20000209400 */
[----:B0-----:R-:W-:Y:S01]  /*0110*/  IMAD.MOV.U32 R6, RZ, RZ, RZ ;  /* 0x000000ffff067224 */ /* 0x001fe200078e00ff */
[----:B-1----:R-:W-:-:S05]  /*0120*/  IADD3 R11, PT, PT, RZ, -R7, RZ ;  /* 0x80000007ff0b7210 */ /* 0x002fca0007ffe0ff */
[----:B------:R-:W-:Y:S01]  /*0130*/  IMAD R9, R11, R0, RZ ;  /* 0x000000000b097224 */ /* 0x000fe200078e02ff */
[----:B--2---:R-:W0:Y:S03]  /*0140*/  MUFU.RCP R8, R8 ;  /* 0x0000000800087308 */ /* 0x004e260000001000 */
[----:B------:R-:W-:-:S06]  /*0150*/  IMAD.HI.U32 R4, R7, R9, R6 ;  /* 0x0000000907047227 */ /* 0x000fcc00078e0006 */
[----:B------:R-:W-:-:S05]  /*0160*/  IMAD.HI.U32 R9, R4, R13, RZ ;  /* 0x0000000d04097227 */ /* 0x000fca00078e00ff */
[----:B------:R-:W-:-:S05]  /*0170*/  IADD3 R11, PT, PT, -R9, RZ, RZ ;  /* 0x000000ff090b7210 */ /* 0x000fca0007ffe1ff */
[----:B------:R-:W-:Y:S02]  /*0180*/  IMAD R11, R0, R11, R13 ;  /* 0x0000000b000b7224 */ /* 0x000fe400078e020d */
[----:B0-----:R-:W-:Y:S01]  /*0190*/  VIADD R6, R8, 0xffffffe ;  /* 0x0ffffffe08067836 */ /* 0x001fe20000000000 */
[----:B------:R-:W-:Y:S02]  /*01a0*/  LOP3.LUT R8, RZ, R3, RZ, 0x33, !PT ;  /* 0x00000003ff087212 */ /* 0x000fe400078e33ff */
[----:B------:R-:W-:Y:S01]  /*01b0*/  ISETP.GT.U32.AND P1, PT, R0, R11, PT ;  /* 0x0000000b0000720c */ /* 0x000fe20003f24070 */
[----:B------:R0:W1:Y:S02]  /*01c0*/  F2I.FTZ.U32.TRUNC.NTZ R7, R6 ;  /* 0x0000000600077305 */ /* 0x000064000021f000 */
[----:B0-----:R-:W-:-:S10]  /*01d0*/  IMAD.MOV.U32 R6, RZ, RZ, RZ ;  /* 0x000000ffff067224 */ /* 0x001fd400078e00ff */
[-C--:B------:R-:W-:Y:S01]  /*01e0*/  @!P1 IADD3 R11, PT, PT, R11, -R0.reuse, RZ ;  /* 0x800000000b0b9210 */ /* 0x080fe20007ffe0ff */
[----:B------:R-:W-:Y:S01]  /*01f0*/  @!P1 VIADD R9, R9, 0x1 ;  /* 0x0000000109099836 */ /* 0x000fe20000000000 */
[----:B------:R-:W-:Y:S02]  /*0200*/  ISETP.NE.AND P1, PT, R3, RZ, PT ;  /* 0x000000ff0300720c */ /* 0x000fe40003f25270 */
[----:B------:R-:W-:Y:S02]  /*0210*/  ISETP.GE.U32.AND P0, PT, R11, R0, PT ;  /* 0x000000000b00720c */ /* 0x000fe40003f06070 */
[----:B------:R-:W-:-:S04]  /*0220*/  LOP3.LUT R11, R10, R3, RZ, 0x3c, !PT ;  /* 0x000000030a0b7212 */ /* 0x000fc800078e3cff */
[----:B------:R-:W-:Y:S02]  /*0230*/  ISETP.GE.AND P2, PT, R11, RZ, PT ;  /* 0x000000ff0b00720c */ /* 0x000fe40003f46270 */
[----:B-1----:R-:W-:-:S05]  /*0240*/  IADD3 R11, PT, PT, RZ, -R7, RZ ;  /* 0x80000007ff0b7210 */ /* 0x002fca0007ffe0ff */
[----:B------:R-:W-:Y:S02]  /*0250*/  @P0 VIADD R9, R9, 0x1 ;  /* 0x0000000109090836 */ /* 0x000fe40000000000 */
[----:B------:R-:W-:-:S04]  /*0260*/  IMAD R11, R11, R2, RZ ;  /* 0x000000020b0b7224 */ /* 0x000fc800078e02ff */
[----:B------:R-:W-:Y:S01]  /*0270*/  @!P2 IADD3 R9, PT, PT, -R9, RZ, RZ ;  /* 0x000000ff0909a210 */ /* 0x000fe20007ffe1ff */
[----:B------:R-:W-:Y:S01]  /*0280*/  IMAD.HI.U32 R6, R7, R11, R6 ;  /* 0x0000000b07067227 */ /* 0x000fe200078e0006 */
[----:B------:R-:W-:Y:S02]  /*0290*/  IADD3 R7, PT, PT, RZ, -R12, RZ ;  /* 0x8000000cff077210 */ /* 0x000fe40007ffe0ff */
[----:B------:R-:W-:-:S03]  /*02a0*/  SEL R14, R8, R9, !P1 ;  /* 0x00000009080e7207 */ /* 0x000fc60004800000 */
[----:B------:R-:W-:Y:S01]  /*02b0*/  IMAD.HI.U32 R12, R6, R13, RZ ;  /* 0x0000000d060c7227 */ /* 0x000fe200078e00ff */
[----:B------:R-:W-:-:S03]  /*02c0*/  IABS R9, R14 ;  /* 0x0000000e00097213 */ /* 0x000fc60000000000 */
[----:B------:R-:W-:Y:S02]  /*02d0*/  IMAD R7, R12, R7, R13 ;  /* 0x000000070c077224 */ /* 0x000fe400078e020d */
[----:B------:R-:W-:-:S03]  /*02e0*/  IMAD.HI.U32 R4, R4, R9, RZ ;  /* 0x0000000904047227 */ /* 0x000fc600078e00ff */
[----:B------:R-:W-:Y:S01]  /*02f0*/  ISETP.GT.U32.AND P3, PT, R2, R7, PT ;  /* 0x000000070200720c */ /* 0x000fe20003f64070 */
[----:B------:R-:W-:-:S04]  /*0300*/  IMAD.MOV R4, RZ, RZ, -R4 ;  /* 0x000000ffff047224 */ /* 0x000fc800078e0a04 */
[----:B------:R-:W-:-:S05]  /*0310*/  IMAD R9, R0, R4, R9 ;  /* 0x0000000400097224 */ /* 0x000fca00078e0209 */
[----:B------:R-:W-:-:S03]  /*0320*/  ISETP.GT.U32.AND P0, PT, R0, R9, PT ;  /* 0x000000090000720c */ /* 0x000fc60003f04070 */
[-C--:B------:R-:W-:Y:S02]  /*0330*/  @!P3 IADD3 R7, PT, PT, R7, -R2.reuse, RZ ;  /* 0x800000020707b210 */ /* 0x080fe40007ffe0ff */
[----:B------:R-:W-:Y:S02]  /*0340*/  @!P3 IADD3 R12, PT, PT, R12, 0x1, RZ ;  /* 0x000000010c0cb810 */ /* 0x000fe40007ffe0ff */
[----:B------:R-:W-:Y:S02]  /*0350*/  ISETP.GE.U32.AND P2, PT, R7, R2, PT ;  /* 0x000000020700720c */ /* 0x000fe40003f46070 */
[----:B------:R-:W-:-:S04]  /*0360*/  LOP3.LUT R2, R10, R5, RZ, 0x3c, !PT ;  /* 0x000000050a027212 */ /* 0x000fc800078e3cff */
[----:B------:R-:W-:Y:S01]  /*0370*/  @!P0 IMAD.IADD R9, R9, 0x1, -R0 ;  /* 0x0000000109098824 */ /* 0x000fe200078e0a00 */
[----:B------:R-:W-:-:S04]  /*0380*/  ISETP.GE.AND P0, PT, R2, RZ, PT ;  /* 0x000000ff0200720c */ /* 0x000fc80003f06270 */
[----:B------:R-:W-:Y:S02]  /*0390*/  ISETP.GT.U32.AND P3, PT, R0, R9, PT ;  /* 0x000000090000720c */ /* 0x000fe40003f64070 */
[----:B------:R-:W-:Y:S01]  /*03a0*/  @P2 VIADD R12, R12, 0x1 ;  /* 0x000000010c0c2836 */ /* 0x000fe20000000000 */
[----:B------:R-:W-:-:S06]  /*03b0*/  ISETP.GE.AND P2, PT, R14, RZ, PT ;  /* 0x000000ff0e00720c */ /* 0x000fcc0003f46270 */
[----:B------:R-:W-:Y:S02]  /*03c0*/  @!P0 IADD3 R12, PT, PT, -R12, RZ, RZ ;  /* 0x000000ff0c0c8210 */ /* 0x000fe40007ffe1ff */
[----:B------:R-:W-:Y:S02]  /*03d0*/  @!P4 LOP3.LUT R12, RZ, R5, RZ, 0x33, !PT ;  /* 0x00000005ff0cc212 */ /* 0x000fe400078e33ff */
[----:B------:R-:W-:Y:S02]  /*03e0*/  @!P3 IMAD.IADD R9, R9, 0x1, -R0 ;  /* 0x000000010909b824 */ /* 0x000fe400078e0a00 */
[----:B------:R-:W-:Y:S01]  /*03f0*/  ISETP.GE.AND P0, PT, R12, R3, PT ;  /* 0x000000030c00720c */ /* 0x000fe20003f06270 */
[----:B------:R-:W-:Y:S02]  /*0400*/  IMAD.MOV R0, RZ, RZ, -R14 ;  /* 0x000000ffff007224 */ /* 0x000fe400078e0a0e */
[----:B------:R-:W-:Y:S02]  /*0410*/  @!P2 IADD3 R9, PT, PT, -R9, RZ, RZ ;  /* 0x000000ff0909a210 */ /* 0x000fe40007ffe1ff */
[C---:B------:R-:W-:Y:S01]  /*0420*/  ISETP.LT.OR P0, PT, R3.reuse, RZ, P0 ;  /* 0x000000ff0300720c */ /* 0x040fe20000701670 */
[----:B------:R-:W-:Y:S01]  /*0430*/  IMAD R10, R3, R0, R10 ;  /* 0x00000000030a7224 */ /* 0x000fe200078e020a */
[----:B------:R-:W-:-:S04]  /*0440*/  SEL R11, R8, R9, !P1 ;  /* 0x00000009080b7207 */ /* 0x000fc80004800000 */
[----:B------:R-:W-:-:S04]  /*0450*/  ISETP.LE.OR P0, PT, R11, R12, P0 ;  /* 0x0000000c0b00720c */ /* 0x000fc80000703670 */
[----:B------:R-:W-:-:S13]  /*0460*/  ISETP.LE.OR P0, PT, R10, R11, P0 ;  /* 0x0000000b0a00720c */ /* 0x000fda0000703670 */
[----:B------:R-:W-:Y:S05]  /*0470*/  @P0 EXIT ;  /* 0x000000000000094d */ /* 0x000fea0003800000 */
[----:B------:R-:W0:Y:S01]  /*0480*/  LDC.64 R16, c[0x0][0x380] ;  /* 0x0000e000ff107b82 */ /* 0x000e220000000a00 */
[----:B------:R-:W1:Y:S01]  /*0490*/  LDCU.64 UR6, c[0x0][0x358] ;  /* 0x00006b00ff0677ac */ /* 0x000e620008000a00 */
[----:B------:R-:W-:Y:S01]  /*04a0*/  SHF.L.U32 R3, R12, 0x1, RZ ;  /* 0x000000010c037819 */ /* 0x000fe200000006ff */
[----:B------:R-:W-:Y:S01]  /*04b0*/  IMAD.SHL.U32 R15, R11, 0x2, RZ ;  /* 0x000000020b0f7824 */ /* 0x000fe200078e00ff */
[----:B------:R-:W-:-:S03]  /*04c0*/  SHF.L.U32 R5, R10, 0x1, RZ ;  /* 0x000000010a057819 */ /* 0x000fc600000006ff */
[----:B0-----:R-:W-:-:S04]  /*04d0*/  IMAD.WIDE R2, R3, 0x4, R16 ;  /* 0x0000000403027825 */ /* 0x001fc800078e0210 */
[--C-:B------:R-:W-:Y:S01]  /*04e0*/  IMAD.WIDE R14, R15, 0x4, R16.reuse ;  /* 0x000000040f0e7825 */ /* 0x100fe200078e0210 */
[----:B-1----:R-:W2:Y:S03]  /*04f0*/  LDG.E R9, desc[UR6][R2.64] ;  /* 0x0000000602097981 */ /* 0x002ea6000c1e1900 */
[----:B------:R-:W-:Y:S01]  /*0500*/  IMAD.WIDE R16, R5, 0x4, R16 ;  /* 0x0000000405107825 */ /* 0x000fe200078e0210 */
[----:B------:R-:W3:Y:S04]  /*0510*/  LDG.E R8, desc[UR6][R2.64+0x4] ;  /* 0x0000040602087981 */ /* 0x000ee8000c1e1900 */
[----:B------:R-:W2:Y:S04]  /*0520*/  LDG.E R6, desc[UR6][R14.64] ;  /* 0x000000060e067981 */ /* 0x000ea8000c1e1900 */
[----:B------:R-:W3:Y:S04]  /*0530*/  LDG.E R7, desc[UR6][R14.64+0x4] ;  /* 0x000004060e077981 */ /* 0x000ee8000c1e1900 */
[----:B------:R-:W4:Y:S04]  /*0540*/  LDG.E R5, desc[UR6][R16.64] ;  /* 0x0000000610057981 */ /* 0x000f28000c1e1900 */
[----:B------:R-:W5:Y:S01]  /*0550*/  LDG.E R4, desc[UR6][R16.64+0x4] ;  /* 0x0000040610047981 */ /* 0x000f62000c1e1900 */
[----:B--2---:R-:W-:Y:S01]  /*0560*/  FADD R18, -R9, R6 ;  /* 0x0000000609127221 */ /* 0x004fe20000000100 */
[----:B---3--:R-:W-:Y:S01]  /*0570*/  FADD R0, -R8, R7 ;  /* 0x0000000708007221 */ /* 0x008fe20000000100 */
[----:B----4-:R-:W-:Y:S01]  /*0580*/  FADD R19, -R6, R5 ;  /* 0x0000000506137221 */ /* 0x010fe20000000100 */
[----:B-----5:R-:W-:-:S03]  /*0590*/  FADD R13, -R7, R4 ;  /* 0x00000004070d7221 */ /* 0x020fc60000000100 */
[----:B------:R-:W-:Y:S01]  /*05a0*/  FMUL R0, R0, R19 ;  /* 0x0000001300007220 */ /* 0x000fe20000400000 */
[----:B------:R-:W-:-:S05]  /*05b0*/  FMUL R13, R13, R18 ;  /* 0x000000120d0d7220 */ /* 0x000fca0000400000 */
[----:B------:R-:W-:-:S13]  /*05c0*/  FSETP.NEU.AND P0, PT, R0, R13, PT ;  /* 0x0000000d0000720b */ /* 0x000fda0003f0d000 */
[----:B------:R-:W-:Y:S05]  /*05d0*/  @!P0 EXIT ;  /* 0x000000000000894d */ /* 0x000fea0003800000 */
[C-C-:B------:R-:W-:Y:S01]  /*05e0*/  FADD R2, -R8.reuse, R4.reuse ;  /* 0x0000000408027221 */ /* 0x140fe20000000100 */
[C---:B------:R-:W-:Y:S01]  /*05f0*/  FADD R0, R7.reuse, -R4 ;  /* 0x8000000407007221 */ /* 0x040fe20000000000 */
[----:B------:R-:W-:Y:S01]  /*0600*/  FADD R20, R8, -R7 ;  /* 0x8000000708147221 */ /* 0x000fe20000000000 */
[----:B------:R-:W-:Y:S01]  /*0610*/  FMUL R17, R7, R7 ;  /* 0x0000000707117220 */ /* 0x000fe20000400000 */
[----:B------:R-:W-:Y:S01]  /*0620*/  FMUL R14, R6, R2 ;  /* 0x00000002060e7220 */ /* 0x000fe20000400000 */
[----:B------:R-:W-:Y:S01]  /*0630*/  FMUL R16, R8, R8 ;  /* 0x0000000808107220 */ /* 0x000fe20000400000 */
[----:B------:R-:W-:Y:S01]  /*0640*/  BSSY.RECONVERGENT B0, `(.L_x_0) ;  /* 0x0000017000007945 */ /* 0x000fe20003800200 */
[----:B------:R-:W-:Y:S01]  /*0650*/  FFMA R17, R6, R6, R17 ;  /* 0x0000000606117223 */ /* 0x000fe20000000011 */
[C---:B------:R-:W-:Y:S01]  /*0660*/  FFMA R14, R9.reuse, R0, R14 ;  /* 0x00000000090e7223 */ /* 0x040fe2000000000e */
[----:B------:R-:W-:Y:S02]  /*0670*/  FFMA R16, R9, R9, R16 ;  /* 0x0000000909107223 */ /* 0x000fe40000000010 */
[----:B------:R-:W-:Y:S01]  /*0680*/  FMUL R3, R2, R17 ;  /* 0x0000001102037220 */ /* 0x000fe20000400000 */
[----:B------:R-:W-:-:S03]  /*0690*/  FFMA R14, R5, R20, R14 ;  /* 0x00000014050e7223 */ /* 0x000fc6000000000e */
[----:B------:R-:W-:Y:S01]  /*06a0*/  FFMA R3, R0, R16, R3 ;  /* 0x0000001000037223 */ /* 0x000fe20000000003 */
[----:B------:R-:W-:Y:S01]  /*06b0*/  FADD R13, R14, R14 ;  /* 0x0000000e0e0d7221 */ /* 0x000fe20000000000 */
[----:B------:R-:W-:-:S03]  /*06c0*/  FMUL R14, R4, R4 ;  /* 0x00000004040e7220 */ /* 0x000fc60000400000 */
[----:B------:R-:W0:Y:S01]  /*06d0*/  MUFU.RCP R22, R13 ;  /* 0x0000000d00167308 */ /* 0x000e220000001000 */
[----:B------:R-:W-:-:S04]  /*06e0*/  FFMA R15, R5, R5, R14 ;  /* 0x00000005050f7223 */ /* 0x000fc8000000000e */
[----:B------:R-:W-:-:S04]  /*06f0*/  FFMA R0, R20, R15, R3 ;  /* 0x0000000f14007223 */ /* 0x000fc80000000003 */
[----:B------:R-:W1:Y:S01]  /*0700*/  FCHK P0, R0, R13 ;  /* 0x0000000d00007302 */ /* 0x000e620000000000 */
[----:B0-----:R-:W-:-:S04]  /*0710*/  FFMA R21, -R13, R22, 1 ;  /* 0x3f8000000d157423 */ /* 0x001fc80000000116 */
[----:B------:R-:W-:-:S04]  /*0720*/  FFMA R21, R22, R21, R22 ;  /* 0x0000001516157223 */ /* 0x000fc80000000016 */
[----:B------:R-:W-:-:S04]  /*0730*/  FFMA R14, R0, R21, RZ ;  /* 0x00000015000e7223 */ /* 0x000fc800000000ff */
[----:B------:R-:W-:-:S04]  /*0740*/  FFMA R2, -R13, R14, R0 ;  /* 0x0000000e0d027223 */ /* 0x000fc80000000100 */
[----:B------:R-:W-:Y:S01]  /*0750*/  FFMA R14, R21, R2, R14 ;  /* 0x00000002150e7223 */ /* 0x000fe2000000000e */
[----:B-1----:R-:W-:Y:S06]  /*0760*/  @!P0 BRA `(.L_x_1) ;  /* 0x0000000000108947 */ /* 0x002fec0003800000 */
[----:B------:R-:W-:Y:S01]  /*0770*/  IMAD.MOV.U32 R3, RZ, RZ, R13 ;  /* 0x000000ffff037224 */ /* 0x000fe200078e000d */
[----:B------:R-:W-:-:S07]  /*0780*/  MOV R2, 0x7a0 ;  /* 0x000007a000027802 */ /* 0x000fce0000000f00 */
[----:B------:R-:W-:Y:S05]  /*0790*/  CALL.REL.NOINC `($__internal_1_$__cuda_sm3x_div_rn_noftz_f32_slowpath) ;  /* 0x0000000400f87944 */ /* 0x000fea0003c00000 */
[----:B------:R-:W-:-:S07]  /*07a0*/  MOV R14, R0 ;  /* 0x00000000000e7202 */ /* 0x000fce0000000f00 */
.L_x_1:
[----:B------:R-:W-:Y:S05]  /*07b0*/  BSYNC.RECONVERGENT B0 ;  /* 0x0000000000007941 */ /* 0x000fea0003800200 */
.L_x_0:
[----:B------:R-:W0:Y:S01]  /*07c0*/  MUFU.RCP R2, R13 ;  /* 0x0000000d00027308 */ /* 0x000e220000001000 */
[----:B------:R-:W-:Y:S01]  /*07d0*/  FADD R0, R9, -R5 ;  /* 0x8000000509007221 */ /* 0x000fe20000000000 */
[----:B------:R-:W-:Y:S03]  /*07e0*/  BSSY.RECONVERGENT B0, `(.L_x_2) ;  /* 0x0000010000007945 */ /* 0x000fe60003800200 */
[----:B------:R-:W-:-:S04]  /*07f0*/  FMUL R0, R17, R0 ;  /* 0x0000000011007220 */ /* 0x000fc80000400000 */
        /* <DEDUP_REMOVED lines=10> */
[----:B------:R-:W-:Y:S02]  /*08a0*/  MOV R3, R13 ;  /* 0x0000000d00037202 */ /* 0x000fe40000000f00 */
[----:B------:R-:W-:-:S07]  /*08b0*/  MOV R2, 0x8d0 ;  /* 0x000008d000027802 */ /* 0x000fce0000000f00 */
[----:B------:R-:W-:Y:S05]  /*08c0*/  CALL.REL.NOINC `($__internal_1_$__cuda_sm3x_div_rn_noftz_f32_slowpath) ;  /* 0x0000000400ac7944 */ /* 0x000fea0003c00000 */
[----:B------:R-:W-:-:S07]  /*08d0*/  IMAD.MOV.U32 R15, RZ, RZ, R0 ;  /* 0x000000ffff0f7224 */ /* 0x000fce00078e0000 */
.L_x_3:
[----:B------:R-:W-:Y:S05]  /*08e0*/  BSYNC.RECONVERGENT B0 ;  /* 0x0000000000007941 */ /* 0x000fea0003800200 */
.L_x_2:
[----:B------:R-:W-:Y:S01]  /*08f0*/  FADD R2, -R8, R15 ;  /* 0x0000000f08027221 */ /* 0x000fe20000000100 */
[----:B------:R-:W-:Y:S01]  /*0900*/  FADD R0, -R9, R14 ;  /* 0x0000000e09007221 */ /* 0x000fe20000000100 */
[----:B------:R-:W-:Y:S02]  /*0910*/  BSSY.RECONVERGENT B0, `(.L_x_4) ;  /* 0x0000011000007945 */ /* 0x000fe40003800200 */
[----:B------:R-:W-:-:S04]  /*0920*/  FMUL R3, R2, R2 ;  /* 0x0000000202037220 */ /* 0x000fc80000400000 */
[----:B------:R-:W-:-:S04]  /*0930*/  FFMA R0, R0, R0, R3 ;  /* 0x0000000000007223 */ /* 0x000fc80000000003 */
[----:B------:R0:W1:Y:S01]  /*0940*/  MUFU.RSQ R3, R0 ;  /* 0x0000000000037308 */ /* 0x0000620000001400 */
[----:B------:R-:W-:-:S04]  /*0950*/  IADD3 R2, PT, PT, R0, -0xd000000, RZ ;  /* 0xf300000000027810 */ /* 0x000fc80007ffe0ff */
[----:B------:R-:W-:-:S13]  /*0960*/  ISETP.GT.U32.AND P0, PT, R2, 0x727fffff, PT ;  /* 0x727fffff0200780c */ /* 0x000fda0003f04070 */
[----:B01----:R-:W-:Y:S05]  /*0970*/  @!P0 BRA `(.L_x_5) ;  /* 0x0000000000188947 */ /* 0x003fea0003800000 */
[----:B------:R-:W-:Y:S01]  /*0980*/  BSSY.RECONVERGENT B1, `(.L_x_6) ;  /* 0x0000003000017945 */ /* 0x000fe20003800200 */
[----:B------:R-:W-:-:S07]  /*0990*/  MOV R22, 0x9b0 ;  /* 0x000009b000167802 */ /* 0x000fce0000000f00 */
[----:B------:R-:W-:Y:S05]  /*09a0*/  CALL.REL.NOINC `($__internal_0_$__cuda_sm20_sqrt_rn_f32_slowpath) ;  /* 0x0000000400187944 */ /* 0x000fea0003c00000 */
[----:B------:R-:W-:Y:S05]  /*09b0*/  BSYNC.RECONVERGENT B1 ;  /* 0x0000000000017941 */ /* 0x000fea0003800200 */
.L_x_6:
[----:B------:R-:W-:Y:S01]  /*09c0*/  IMAD.MOV.U32 R13, RZ, RZ, R0 ;  /* 0x000000ffff0d7224 */ /* 0x000fe200078e0000 */
[----:B------:R-:W-:Y:S06]  /*09d0*/  BRA `(.L_x_7) ;  /* 0x0000000000107947 */ /* 0x000fec0003800000 */
.L_x_5:
[----:B------:R-:W-:Y:S01]  /*09e0*/  FMUL.FTZ R13, R0, R3 ;  /* 0x00000003000d7220 */ /* 0x000fe20000410000 */
[----:B------:R-:W-:-:S03]  /*09f0*/  FMUL.FTZ R2, R3, 0.5 ;  /* 0x3f00000003027820 */ /* 0x000fc60000410000 */
[----:B------:R-:W-:-:S04]  /*0a00*/  FFMA R0, -R13, R13, R0 ;  /* 0x0000000d0d007223 */ /* 0x000fc80000000100 */
[----:B------:R-:W-:-:S07]  /*0a10*/  FFMA R13, R0, R2, R13 ;  /* 0x00000002000d7223 */ /* 0x000fce000000000d */
.L_x_7:
[----:B------:R-:W-:Y:S05]  /*0a20*/  BSYNC.RECONVERGENT B0 ;  /* 0x0000000000007941 */ /* 0x000fea0003800200 */
.L_x_4:
[----:B------:R-:W0:Y:S01]  /*0a30*/  LDC.64 R2, c[0x0][0x380] ;  /* 0x0000e000ff027b82 */ /* 0x000e220000000a00 */
[----:B------:R-:W1:Y:S01]  /*0a40*/  LDCU UR4, c[0x0][0x388] ;  /* 0x00007100ff0477ac */ /* 0x000e620008000800 */
[----:B------:R-:W-:Y:S01]  /*0a50*/  HFMA2 R18, -RZ, RZ, 0, 0 ;  /* 0x00000000ff127431 */ /* 0x000fe200000001ff */
[----:B-1----:R-:W-:-:S04]  /*0a60*/  UISETP.LT.U32.AND UP0, UPT, UR4, 0x1, UPT ;  /* 0x000000010400788c */ /* 0x002fc8000bf01070 */
[----:B------:R-:W-:-:S12]  /*0a70*/  USEL UR4, UR4, 0x1, !UP0 ;  /* 0x0000000104047887 */ /* 0x000fd8000c000000 */
.L_x_13:
[----:B------:R-:W-:-:S04]  /*0a80*/  IMAD.SHL.U32 R17, R18, 0x2, RZ ;  /* 0x0000000212117824 */ /* 0x000fc800078e00ff */
[----:B0-----:R-:W-:-:S05]  /*0a90*/  IMAD.WIDE.U32 R16, R17, 0x4, R2 ;  /* 0x0000000411107825 */ /* 0x001fca00078e0002 */
[----:B------:R-:W2:Y:S04]  /*0aa0*/  LDG.E R0, desc[UR6][R16.64] ;  /* 0x0000000610007981 */ /* 0x000ea8000c1e1900 */
[----:B------:R-:W3:Y:S01]  /*0ab0*/  LDG.E R19, desc[UR6][R16.64+0x4] ;  /* 0x0000040610137981 */ /* 0x000ee2000c1e1900 */
[----:B------:R-:W-:Y:S01]  /*0ac0*/  IADD3 R18, PT, PT, R18, 0x1, RZ ;  /* 0x0000000112127810 */ /* 0x000fe20007ffe0ff */
[----:B------:R-:W-:Y:S03]  /*0ad0*/  BSSY.RECONVERGENT B0, `(.L_x_8) ;  /* 0x000001f000007945 */ /* 0x000fe60003800200 */
[----:B------:R-:W-:Y:S02]  /*0ae0*/  ISETP.NE.AND P2, PT, R18, UR4, PT ;  /* 0x0000000412007c0c */ /* 0x000fe4000bf45270 */
[----:B--2---:R-:W-:-:S02]  /*0af0*/  FSETP.EQ.AND P1, PT, R0, R9, PT ;  /* 0x000000090000720b */ /* 0x004fc40003f22000 */
[----:B---3--:R-:W-:-:S13]  /*0b00*/  FSETP.NEU.AND P0, PT, R19, R8, PT ;  /* 0x000000081300720b */ /* 0x008fda0003f0d000 */
[----:B------:R-:W-:Y:S05]  /*0b10*/  @!P0 BRA P1, `(.L_x_9) ;  /* 0x0000000000688947 */ /* 0x000fea0000800000 */
[C---:B------:R-:W-:Y:S02]  /*0b20*/  FSETP.NEU.AND P0, PT, R19.reuse, R7, PT ;  /* 0x000000071300720b */ /* 0x040fe40003f0d000 */
[----:B------:R-:W-:Y:S02]  /*0b30*/  FSETP.NEU.AND P1, PT, R19, R4, PT ;  /* 0x000000041300720b */ /* 0x000fe40003f2d000 */
[C---:B------:R-:W-:Y:S02]  /*0b40*/  FSETP.EQ.AND P0, PT, R0.reuse, R6, !P0 ;  /* 0x000000060000720b */ /* 0x040fe40004702000 */
[----:B------:R-:W-:-:S04]  /*0b50*/  FSETP.EQ.AND P1, PT, R0, R5, !P1 ;  /* 0x000000050000720b */ /* 0x000fc80004f22000 */
[----:B------:R-:W-:-:S13]  /*0b60*/  PLOP3.LUT P0, PT, P0, P1, PT, 0xf8, 0x8f ;  /* 0x00000000008f781c */ /* 0x000fda0000703f70 */
[----:B------:R-:W-:Y:S05]  /*0b70*/  @P0 BRA `(.L_x_9) ;  /* 0x0000000000500947 */ /* 0x000fea0003800000 */
[----:B------:R-:W-:Y:S01]  /*0b80*/  FADD R16, R19, -R15 ;  /* 0x8000000f13107221 */ /* 0x000fe20000000000 */
[----:B------:R-:W-:Y:S01]  /*0b90*/  FADD R0, R0, -R14 ;  /* 0x8000000e00007221 */ /* 0x000fe20000000000 */
[----:B------:R-:W-:Y:S02]  /*0ba0*/  BSSY.RECONVERGENT B1, `(.L_x_10) ;  /* 0x000000f000017945 */ /* 0x000fe40003800200 */
[----:B------:R-:W-:-:S04]  /*0bb0*/  FMUL R17, R16, R16 ;  /* 0x0000001010117220 */ /* 0x000fc80000400000 */
[----:B------:R-:W-:-:S04]  /*0bc0*/  FFMA R17, R0, R0, R17 ;  /* 0x0000000000117223 */ /* 0x000fc80000000011 */
[----:B------:R-:W-:Y:S01]  /*0bd0*/  VIADD R0, R17, 0xf3000000 ;  /* 0xf300000011007836 */ /* 0x000fe20000000000 */
[----:B------:R0:W1:Y:S04]  /*0be0*/  MUFU.RSQ R16, R17 ;  /* 0x0000001100107308 */ /* 0x0000680000001400 */
[----:B------:R-:W-:-:S13]  /*0bf0*/  ISETP.GT.U32.AND P0, PT, R0, 0x727fffff, PT ;  /* 0x727fffff0000780c */ /* 0x000fda0003f04070 */
[----:B01----:R-:W-:Y:S05]  /*0c00*/  @!P0 BRA `(.L_x_11) ;  /* 0x0000000000108947 */ /* 0x003fea0003800000 */
[----:B------:R-:W-:Y:S02]  /*0c10*/  MOV R0, R17 ;  /* 0x0000001100007202 */ /* 0x000fe40000000f00 */
[----:B------:R-:W-:-:S07]  /*0c20*/  MOV R22, 0xc40 ;  /* 0x00000c4000167802 */ /* 0x000fce0000000f00 */
[----:B------:R-:W-:Y:S05]  /*0c30*/  CALL.REL.NOINC `($__internal_0_$__cuda_sm20_sqrt_rn_f32_slowpath) ;  /* 0x0000000000747944 */ /* 0x000fea0003c00000 */
[----:B------:R-:W-:Y:S05]  /*0c40*/  BRA `(.L_x_12) ;  /* 0x0000000000107947 */ /* 0x000fea0003800000 */
.L_x_11:
[----:B------:R-:W-:Y:S01]  /*0c50*/  FMUL.FTZ R0, R17, R16 ;  /* 0x0000001011007220 */ /* 0x000fe20000410000 */
[----:B------:R-:W-:-:S03]  /*0c60*/  FMUL.FTZ R16, R16, 0.5 ;  /* 0x3f00000010107820 */ /* 0x000fc60000410000 */
[----:B------:R-:W-:-:S04]  /*0c70*/  FFMA R17, -R0, R0, R17 ;  /* 0x0000000000117223 */ /* 0x000fc80000000111 */
[----:B------:R-:W-:-:S07]  /*0c80*/  FFMA R0, R17, R16, R0 ;  /* 0x0000001011007223 */ /* 0x000fce0000000000 */
.L_x_12:
[----:B------:R-:W-:Y:S05]  /*0c90*/  BSYNC.RECONVERGENT B1 ;  /* 0x0000000000017941 */ /* 0x000fea0003800200 */
.L_x_10:
[----:B------:R-:W-:-:S13]  /*0ca0*/  FSETP.GEU.AND P0, PT, R0, R13, PT ;  /* 0x0000000d0000720b */ /* 0x000fda0003f0e000 */
[----:B------:R-:W-:Y:S05]  /*0cb0*/  @!P0 EXIT ;  /* 0x000000000000894d */ /* 0x000fea0003800000 */
.L_x_9:
[----:B------:R-:W-:Y:S05]  /*0cc0*/  BSYNC.RECONVERGENT B0 ;  /* 0x0000000000007941 */ /* 0x000fea0003800200 */
.L_x_8:
[----:B------:R-:W-:Y:S05]  /*0cd0*/  @P2 BRA `(.L_x_13) ;  /* 0xfffffffc00682947 */ /* 0x000fea000383ffff */
[----:B------:R-:W0:Y:S01]  /*0ce0*/  S2R R5, SR_LANEID ;  /* 0x0000000000057919 */ /* 0x000e220000000000 */
[----:B------:R-:W-:Y:S01]  /*0cf0*/  VOTEU.ANY UR5, UPT, PT ;  /* 0x0000000000057886 */ /* 0x000fe200038e0100 */
[----:B------:R-:W1:Y:S01]  /*0d00*/  LDC.64 R2, c[0x0][0x398] ;  /* 0x0000e600ff027b82 */ /* 0x000e620000000a00 */
[----:B------:R-:W0:Y:S08]  /*0d10*/  FLO.U32 R6, UR5 ;  /* 0x0000000500067d00 */ /* 0x000e3000080e0000 */
[----:B------:R-:W1:Y:S01]  /*0d20*/  POPC R9, UR5 ;  /* 0x0000000500097d09 */ /* 0x000e620008000000 */
[----:B0-----:R-:W-:-:S13]  /*0d30*/  ISETP.EQ.U32.AND P0, PT, R6, R5, PT ;  /* 0x000000050600720c */ /* 0x001fda0003f02070 */
[----:B-1----:R-:W2:Y:S01]  /*0d40*/  @P0 ATOMG.E.ADD.STRONG.GPU PT, R3, desc[UR6][R2.64], R9 ;  /* 0x80000009020309a8 */ /* 0x002ea200081ef106 */
[----:B------:R-:W0:Y:S02]  /*0d50*/  S2R R4, SR_LTMASK ;  /* 0x0000000000047919 */ /* 0x000e240000003900 */
[----:B0-----:R-:W-:Y:S02]  /*0d60*/  LOP3.LUT R8, R4, UR5, RZ, 0xc0, !PT ;  /* 0x0000000504087c12 */ /* 0x001fe4000f8ec0ff */
[----:B------:R-:W0:Y:S02]  /*0d70*/  LDC.64 R4, c[0x0][0x390] ;  /* 0x0000e400ff047b82 */ /* 0x000e240000000a00 */
[----:B------:R-:W1:Y:S01]  /*0d80*/  POPC R7, R8 ;  /* 0x0000000800077309 */ /* 0x000e620000000000 */
[----:B--2---:R-:W1:Y:S02]  /*0d90*/  SHFL.IDX PT, R0, R3, R6, 0x1f ;  /* 0x00001f0603007589 */ /* 0x004e6400000e0000 */
[----:B-1----:R-:W-:-:S04]  /*0da0*/  IMAD.IADD R0, R0, 0x1, R7 ;  /* 0x0000000100007824 */ /* 0x002fc800078e0207 */
[----:B------:R-:W-:-:S04]  /*0db0*/  IMAD R7, R0, 0x3, RZ ;  /* 0x0000000300077824 */ /* 0x000fc800078e02ff */
[----:B0-----:R-:W-:-:S05]  /*0dc0*/  IMAD.WIDE R4, R7, 0x4, R4 ;  /* 0x0000000407047825 */ /* 0x001fca00078e0204 */
[----:B------:R-:W-:Y:S04]  /*0dd0*/  STG.E desc[UR6][R4.64], R12 ;  /* 0x0000000c04007986 */ /* 0x000fe8000c101906 */
[----:B------:R-:W-:Y:S04]  /*0de0*/  STG.E desc[UR6][R4.64+0x4], R11 ;  /* 0x0000040b04007986 */ /* 0x000fe8000c101906 */
[----:B------:R-:W-:Y:S01]  /*0df0*/  STG.E desc[UR6][R4.64+0x8], R10 ;  /* 0x0000080a04007986 */ /* 0x000fe2000c101906 */
[----:B------:R-:W-:Y:S05]  /*0e00*/  EXIT ;  /* 0x000000000000794d */ /* 0x000fea0003800000 */
        .weak           $__internal_0_$__cuda_sm20_sqrt_rn_f32_slowpath
        .type           $__internal_0_$__cuda_sm20_sqrt_rn_f32_slowpath,@function
        .size           $__internal_0_$__cuda_sm20_sqrt_rn_f32_slowpath,($__internal_1_$__cuda_sm3x_div_rn_noftz_f32_slowpath - $__internal_0_$__cuda_sm20_sqrt_rn_f32_slowpath)
$__internal_0_$__cuda_sm20_sqrt_rn_f32_slowpath:
[----:B------:R-:W-:-:S13]  /*0e10*/  LOP3.LUT P0, RZ, R0, 0x7fffffff, RZ, 0xc0, !PT ;  /* 0x7fffffff00ff7812 */ /* 0x000fda000780c0ff */
[----:B------:R-:W-:Y:S01]  /*0e20*/  @!P0 MOV R16, R0 ;  /* 0x0000000000108202 */ /* 0x000fe20000000f00 */
[----:B------:R-:W-:Y:S06]  /*0e30*/  @!P0 BRA `(.L_x_14) ;  /* 0x0000000000408947 */ /* 0x000fec0003800000 */
[----:B------:R-:W-:-:S13]  /*0e40*/  FSETP.GEU.FTZ.AND P0, PT, R0, RZ, PT ;  /* 0x000000ff0000720b */ /* 0x000fda0003f1e000 */
[----:B------:R-:W-:Y:S01]  /*0e50*/  @!P0 IMAD.MOV.U32 R16, RZ, RZ, 0x7fffffff ;  /* 0x7fffffffff108424 */ /* 0x000fe200078e00ff */
[----:B------:R-:W-:Y:S06]  /*0e60*/  @!P0 BRA `(.L_x_14) ;  /* 0x0000000000348947 */ /* 0x000fec0003800000 */
[----:B------:R-:W-:-:S13]  /*0e70*/  FSETP.GTU.FTZ.AND P0, PT, |R0|, +INF , PT ;  /* 0x7f8000000000780b */ /* 0x000fda0003f1c200 */
[----:B------:R-:W-:Y:S01]  /*0e80*/  @P0 FADD.FTZ R16, R0, 1 ;  /* 0x3f80000000100421 */ /* 0x000fe20000010000 */
[----:B------:R-:W-:Y:S06]  /*0e90*/  @P0 BRA `(.L_x_14) ;  /* 0x0000000000280947 */ /* 0x000fec0003800000 */
[----:B------:R-:W-:-:S13]  /*0ea0*/  FSETP.NEU.FTZ.AND P0, PT, |R0|, +INF , PT ;  /* 0x7f8000000000780b */ /* 0x000fda0003f1d200 */
[----:B------:R-:W-:-:S04]  /*0eb0*/  @P0 FFMA R17, R0, 1.84467440737095516160e+19, RZ ;  /* 0x5f80000000110823 */ /* 0x000fc800000000ff */
[----:B------:R-:W0:Y:S02]  /*0ec0*/  @P0 MUFU.RSQ R16, R17 ;  /* 0x0000001100100308 */ /* 0x000e240000001400 */
[----:B0-----:R-:W-:Y:S01]  /*0ed0*/  @P0 FMUL.FTZ R20, R17, R16 ;  /* 0x0000001011140220 */ /* 0x001fe20000410000 */
[----:B------:R-:W-:Y:S01]  /*0ee0*/  @P0 FMUL.FTZ R21, R16, 0.5 ;  /* 0x3f00000010150820 */ /* 0x000fe20000410000 */
[----:B------:R-:W-:Y:S02]  /*0ef0*/  @!P0 MOV R16, R0 ;  /* 0x0000000000108202 */ /* 0x000fe40000000f00 */
[----:B------:R-:W-:-:S04]  /*0f00*/  @P0 FADD.FTZ R19, -R20, -RZ ;  /* 0x800000ff14130221 */ /* 0x000fc80000010100 */
[----:B------:R-:W-:-:S04]  /*0f10*/  @P0 FFMA R19, R20, R19, R17 ;  /* 0x0000001314130223 */ /* 0x000fc80000000011 */
[----:B------:R-:W-:-:S04]  /*0f20*/  @P0 FFMA R19, R19, R21, R20 ;  /* 0x0000001513130223 */ /* 0x000fc80000000014 */
[----:B------:R-:W-:-:S07]  /*0f30*/  @P0 FMUL.FTZ R16, R19, 2.3283064365386962891e-10 ;  /* 0x2f80000013100820 */ /* 0x000fce0000410000 */
.L_x_14:
[----:B------:R-:W-:Y:S01]  /*0f40*/  IMAD.MOV.U32 R0, RZ, RZ, R16 ;  /* 0x000000ffff007224 */ /* 0x000fe200078e0010 */
[----:B------:R-:W-:Y:S01]  /*0f50*/  MOV R16, R22 ;  /* 0x0000001600107202 */ /* 0x000fe20000000f00 */
[----:B------:R-:W-:-:S04]  /*0f60*/  IMAD.MOV.U32 R17, RZ, RZ, 0x0 ;  /* 0x00000000ff117424 */ /* 0x000fc800078e00ff */
[----:B------:R-:W-:Y:S05]  /*0f70*/  RET.REL.NODEC R16 `(_Z19triangulationKernelPfiPiS0_) ;  /* 0xfffffff010207950 */ /* 0x000fea0003c3ffff */
        .weak           $__internal_1_$__cuda_sm3x_div_rn_noftz_f32_slowpath
        .type           $__internal_1_$__cuda_sm3x_div_rn_noftz_f32_slowpath,@function
        .size           $__internal_1_$__cuda_sm3x_div_rn_noftz_f32_slowpath,(.L_x_28 - $__internal_1_$__cuda_sm3x_div_rn_noftz_f32_slowpath)
$__internal_1_$__cuda_sm3x_div_rn_noftz_f32_slowpath:
[----:B------:R-:W-:Y:S01]  /*0f80*/  SHF.R.U32.HI R20, RZ, 0x17, R3 ;  /* 0x00000017ff147819 */ /* 0x000fe20000011603 */
[----:B------:R-:W-:Y:S01]  /*0f90*/  BSSY.RECONVERGENT B1, `(.L_x_15) ;  /* 0x0000062000017945 */ /* 0x000fe20003800200 */
[----:B------:R-:W-:Y:S02]  /*0fa0*/  SHF.R.U32.HI R22, RZ, 0x17, R0 ;  /* 0x00000017ff167819 */ /* 0x000fe40000011600 */
[----:B------:R-:W-:Y:S02]  /*0fb0*/  LOP3.LUT R20, R20, 0xff, RZ, 0xc0, !PT ;  /* 0x000000ff14147812 */ /* 0x000fe400078ec0ff */
[----:B------:R-:W-:Y:S02]  /*0fc0*/  LOP3.LUT R22, R22, 0xff, RZ, 0xc0, !PT ;  /* 0x000000ff16167812 */ /* 0x000fe400078ec0ff */
[----:B------:R-:W-:-:S03]  /*0fd0*/  IADD3 R24, PT, PT, R20, -0x1, RZ ;  /* 0xffffffff14187810 */ /* 0x000fc60007ffe0ff */
[----:B------:R-:W-:Y:S01]  /*0fe0*/  VIADD R23, R22, 0xffffffff ;  /* 0xffffffff16177836 */ /* 0x000fe20000000000 */
[----:B------:R-:W-:-:S04]  /*0ff0*/  ISETP.GT.U32.AND P0, PT, R24, 0xfd, PT ;  /* 0x000000fd1800780c */ /* 0x000fc80003f04070 */
[----:B------:R-:W-:-:S13]  /*1000*/  ISETP.GT.U32.OR P0, PT, R23, 0xfd, P0 ;  /* 0x000000fd1700780c */ /* 0x000fda0000704470 */
[----:B------:R-:W-:Y:S01]  /*1010*/  @!P0 MOV R21, RZ ;  /* 0x000000ff00158202 */ /* 0x000fe20000000f00 */
[----:B------:R-:W-:Y:S06]  /*1020*/  @!P0 BRA `(.L_x_16) ;  /* 0x00000000005c8947 */ /* 0x000fec0003800000 */
[----:B------:R-:W-:Y:S02]  /*1030*/  FSETP.GTU.FTZ.AND P0, PT, |R0|, +INF , PT ;  /* 0x7f8000000000780b */ /* 0x000fe40003f1c200 */
[----:B------:R-:W-:-:S04]  /*1040*/  FSETP.GTU.FTZ.AND P1, PT, |R3|, +INF , PT ;  /* 0x7f8000000300780b */ /* 0x000fc80003f3c200 */
[----:B------:R-:W-:-:S13]  /*1050*/  PLOP3.LUT P0, PT, P0, P1, PT, 0xf8, 0x8f ;  /* 0x00000000008f781c */ /* 0x000fda0000703f70 */
[----:B------:R-:W-:Y:S05]  /*1060*/  @P0 BRA `(.L_x_17) ;  /* 0x00000004004c0947 */ /* 0x000fea0003800000 */
[----:B------:R-:W-:-:S13]  /*1070*/  LOP3.LUT P0, RZ, R3, 0x7fffffff, R0, 0xc8, !PT ;  /* 0x7fffffff03ff7812 */ /* 0x000fda000780c800 */
[----:B------:R-:W-:Y:S05]  /*1080*/  @!P0 BRA `(.L_x_18) ;  /* 0x00000004003c8947 */ /* 0x000fea0003800000 */
[C---:B------:R-:W-:Y:S02]  /*1090*/  FSETP.NEU.FTZ.AND P1, PT, |R0|.reuse, +INF , PT ;  /* 0x7f8000000000780b */ /* 0x040fe40003f3d200 */
[----:B------:R-:W-:Y:S02]  /*10a0*/  FSETP.NEU.FTZ.AND P2, PT, |R3|, +INF , PT ;  /* 0x7f8000000300780b */ /* 0x000fe40003f5d200 */
[----:B------:R-:W-:-:S11]  /*10b0*/  FSETP.NEU.FTZ.AND P0, PT, |R0|, +INF , PT ;  /* 0x7f8000000000780b */ /* 0x000fd60003f1d200 */
[----:B------:R-:W-:Y:S05]  /*10c0*/  @!P2 BRA !P1, `(.L_x_18) ;  /* 0x00000004002ca947 */ /* 0x000fea0004800000 */
[----:B------:R-:W-:-:S04]  /*10d0*/  LOP3.LUT P1, RZ, R0, 0x7fffffff, RZ, 0xc0, !PT ;  /* 0x7fffffff00ff7812 */ /* 0x000fc8000782c0ff */
[----:B------:R-:W-:-:S13]  /*10e0*/  PLOP3.LUT P1, PT, P2, P1, PT, 0x2f, 0xf2 ;  /* 0x0000000000f2781c */ /* 0x000fda0001722577 */
[----:B------:R-:W-:Y:S05]  /*10f0*/  @P1 BRA `(.L_x_19) ;  /* 0x0000000400181947 */ /* 0x000fea0003800000 */
[----:B------:R-:W-:-:S04]  /*1100*/  LOP3.LUT P1, RZ, R3, 0x7fffffff, RZ, 0xc0, !PT ;  /* 0x7fffffff03ff7812 */ /* 0x000fc8000782c0ff */
[----:B------:R-:W-:-:S13]  /*1110*/  PLOP3.LUT P0, PT, P0, P1, PT, 0x2f, 0xf2 ;  /* 0x0000000000f2781c */ /* 0x000fda0000702577 */
[----:B------:R-:W-:Y:S05]  /*1120*/  @P0 BRA `(.L_x_20) ;  /* 0x0000000400000947 */ /* 0x000fea0003800000 */
[----:B------:R-:W-:Y:S02]  /*1130*/  ISETP.GE.AND P0, PT, R23, RZ, PT ;  /* 0x000000ff1700720c */ /* 0x000fe40003f06270 */
[----:B------:R-:W-:-:S11]  /*1140*/  ISETP.GE.AND P1, PT, R24, RZ, PT ;  /* 0x000000ff1800720c */ /* 0x000fd60003f26270 */
[----:B------:R-:W-:Y:S01]  /*1150*/  @P0 IMAD.MOV.U32 R21, RZ, RZ, RZ ;  /* 0x000000ffff150224 */ /* 0x000fe200078e00ff */
[----:B------:R-:W-:Y:S01]  /*1160*/  @!P0 MOV R21, 0xffffffc0 ;  /* 0xffffffc000158802 */ /* 0x000fe20000000f00 */
[----:B------:R-:W-:Y:S01]  /*1170*/  @!P0 FFMA R0, R0, 1.84467440737095516160e+19, RZ ;  /* 0x5f80000000008823 */ /* 0x000fe200000000ff */
[----:B------:R-:W-:-:S03]  /*1180*/  @!P1 FFMA R3, R3, 1.84467440737095516160e+19, RZ ;  /* 0x5f80000003039823 */ /* 0x000fc600000000ff */
[----:B------:R-:W-:-:S07]  /*1190*/  @!P1 VIADD R21, R21, 0x40 ;  /* 0x0000004015159836 */ /* 0x000fce0000000000 */
.L_x_16:
[----:B------:R-:W-:Y:S01]  /*11a0*/  LEA R24, R20, 0xc0800000, 0x17 ;  /* 0xc080000014187811 */ /* 0x000fe200078eb8ff */
[----:B------:R-:W-:Y:S03]  /*11b0*/  BSSY.RECONVERGENT B2, `(.L_x_21) ;  /* 0x0000036000027945 */ /* 0x000fe60003800200 */
[----:B------:R-:W-:Y:S01]  /*11c0*/  IADD3 R24, PT, PT, -R24, R3, RZ ;  /* 0x0000000318187210 */ /* 0x000fe20007ffe1ff */
[----:B------:R-:W-:-:S03]  /*11d0*/  VIADD R3, R22, 0xffffff81 ;  /* 0xffffff8116037836 */ /* 0x000fc60000000000 */
[----:B------:R-:W0:Y:S01]  /*11e0*/  MUFU.RCP R26, R24 ;  /* 0x00000018001a7308 */ /* 0x000e220000001000 */
[----:B------:R-:W-:Y:S01]  /*11f0*/  FADD.FTZ R23, -R24, -RZ ;  /* 0x800000ff18177221 */ /* 0x000fe20000010100 */
[C---:B------:R-:W-:Y:S01]  /*1200*/  IMAD R0, R3.reuse, -0x800000, R0 ;  /* 0xff80000003007824 */ /* 0x040fe200078e0200 */
[----:B------:R-:W-:-:S04]  /*1210*/  IADD3 R20, PT, PT, R3, 0x7f, -R20 ;  /* 0x0000007f03147810 */ /* 0x000fc80007ffe814 */
[----:B------:R-:W-:Y:S01]  /*1220*/  IADD3 R20, PT, PT, R20, R21, RZ ;  /* 0x0000001514147210 */ /* 0x000fe20007ffe0ff */
[----:B0-----:R-:W-:-:S04]  /*1230*/  FFMA R25, R26, R23, 1 ;  /* 0x3f8000001a197423 */ /* 0x001fc80000000017 */
[----:B------:R-:W-:-:S04]  /*1240*/  FFMA R25, R26, R25, R26 ;  /* 0x000000191a197223 */ /* 0x000fc8000000001a */
[----:B------:R-:W-:-:S04]  /*1250*/  FFMA R22, R0, R25, RZ ;  /* 0x0000001900167223 */ /* 0x000fc800000000ff */
[----:B------:R-:W-:-:S04]  /*1260*/  FFMA R26, R23, R22, R0 ;  /* 0x00000016171a7223 */ /* 0x000fc80000000000 */
[----:B------:R-:W-:-:S04]  /*1270*/  FFMA R22, R25, R26, R22 ;  /* 0x0000001a19167223 */ /* 0x000fc80000000016 */
[----:B------:R-:W-:-:S04]  /*1280*/  FFMA R23, R23, R22, R0 ;  /* 0x0000001617177223 */ /* 0x000fc80000000000 */
[----:B------:R-:W-:-:S05]  /*1290*/  FFMA R0, R25, R23, R22 ;  /* 0x0000001719007223 */ /* 0x000fca0000000016 */
[----:B------:R-:W-:-:S04]  /*12a0*/  SHF.R.U32.HI R3, RZ, 0x17, R0 ;  /* 0x00000017ff037819 */ /* 0x000fc80000011600 */
[----:B------:R-:W-:-:S05]  /*12b0*/  LOP3.LUT R3, R3, 0xff, RZ, 0xc0, !PT ;  /* 0x000000ff03037812 */ /* 0x000fca00078ec0ff */
[----:B------:R-:W-:-:S05]  /*12c0*/  IMAD.IADD R3, R3, 0x1, R20 ;  /* 0x0000000103037824 */ /* 0x000fca00078e0214 */
[----:B------:R-:W-:-:S04]  /*12d0*/  IADD3 R21, PT, PT, R3, -0x1, RZ ;  /* 0xffffffff03157810 */ /* 0x000fc80007ffe0ff */
[----:B------:R-:W-:-:S13]  /*12e0*/  ISETP.GE.U32.AND P0, PT, R21, 0xfe, PT ;  /* 0x000000fe1500780c */ /* 0x000fda0003f06070 */
[----:B------:R-:W-:Y:S05]  /*12f0*/  @!P0 BRA `(.L_x_22) ;  /* 0x0000000000808947 */ /* 0x000fea0003800000 */
[----:B------:R-:W-:-:S13]  /*1300*/  ISETP.GT.AND P0, PT, R3, 0xfe, PT ;  /* 0x000000fe0300780c */ /* 0x000fda0003f04270 */
[----:B------:R-:W-:Y:S05]  /*1310*/  @P0 BRA `(.L_x_23) ;  /* 0x00000000006c0947 */ /* 0x000fea0003800000 */
[----:B------:R-:W-:-:S13]  /*1320*/  ISETP.GE.AND P0, PT, R3, 0x1, PT ;  /* 0x000000010300780c */ /* 0x000fda0003f06270 */
[----:B------:R-:W-:Y:S05]  /*1330*/  @P0 BRA `(.L_x_24) ;  /* 0x0000000000740947 */ /* 0x000fea0003800000 */
[----:B------:R-:W-:Y:S02]  /*1340*/  ISETP.GE.AND P0, PT, R3, -0x18, PT ;  /* 0xffffffe80300780c */ /* 0x000fe40003f06270 */
[----:B------:R-:W-:-:S11]  /*1350*/  LOP3.LUT R0, R0, 0x80000000, RZ, 0xc0, !PT ;  /* 0x8000000000007812 */ /* 0x000fd600078ec0ff */
[----:B------:R-:W-:Y:S05]  /*1360*/  @!P0 BRA `(.L_x_24) ;  /* 0x0000000000688947 */ /* 0x000fea0003800000 */
[-CC-:B------:R-:W-:Y:S01]  /*1370*/  FFMA.RZ R20, R25, R23.reuse, R22.reuse ;  /* 0x0000001719147223 */ /* 0x180fe2000000c016 */
[C---:B------:R-:W-:Y:S02]  /*1380*/  ISETP.NE.AND P2, PT, R3.reuse, RZ, PT ;  /* 0x000000ff0300720c */ /* 0x040fe40003f45270 */
[----:B------:R-:W-:Y:S02]  /*1390*/  ISETP.NE.AND P1, PT, R3, RZ, PT ;  /* 0x000000ff0300720c */ /* 0x000fe40003f25270 */
[----:B------:R-:W-:Y:S01]  /*13a0*/  LOP3.LUT R21, R20, 0x7fffff, RZ, 0xc0, !PT ;  /* 0x007fffff14157812 */ /* 0x000fe200078ec0ff */
[CCC-:B------:R-:W-:Y:S01]  /*13b0*/  FFMA.RP R20, R25.reuse, R23.reuse, R22.reuse ;  /* 0x0000001719147223 */ /* 0x1c0fe20000008016 */
[----:B------:R-:W-:Y:S01]  /*13c0*/  FFMA.RM R23, R25, R23, R22 ;  /* 0x0000001719177223 */ /* 0x000fe20000004016 */
[----:B------:R-:W-:Y:S01]  /*13d0*/  VIADD R22, R3, 0x20 ;  /* 0x0000002003167836 */ /* 0x000fe20000000000 */
[----:B------:R-:W-:Y:S02]  /*13e0*/  LOP3.LUT R21, R21, 0x800000, RZ, 0xfc, !PT ;  /* 0x0080000015157812 */ /* 0x000fe400078efcff */
[----:B------:R-:W-:-:S02]  /*13f0*/  IADD3 R3, PT, PT, -R3, RZ, RZ ;  /* 0x000000ff03037210 */ /* 0x000fc40007ffe1ff */
[----:B------:R-:W-:Y:S02]  /*1400*/  SHF.L.U32 R22, R21, R22, RZ ;  /* 0x0000001615167219 */ /* 0x000fe400000006ff */
[----:B------:R-:W-:Y:S02]  /*1410*/  FSETP.NEU.FTZ.AND P0, PT, R20, R23, PT ;  /* 0x000000171400720b */ /* 0x000fe40003f1d000 */
[----:B------:R-:W-:Y:S02]  /*1420*/  SEL R20, R3, RZ, P2 ;  /* 0x000000ff03147207 */ /* 0x000fe40001000000 */
[----:B------:R-:W-:Y:S02]  /*1430*/  ISETP.NE.AND P1, PT, R22, RZ, P1 ;  /* 0x000000ff1600720c */ /* 0x000fe40000f25270 */
[----:B------:R-:W-:Y:S02]  /*1440*/  SHF.R.U32.HI R20, RZ, R20, R21 ;  /* 0x00000014ff147219 */ /* 0x000fe40000011615 */
[----:B------:R-:W-:-:S02]  /*1450*/  PLOP3.LUT P0, PT, P0, P1, PT, 0xf8, 0x8f ;  /* 0x00000000008f781c */ /* 0x000fc40000703f70 */
[----:B------:R-:W-:Y:S02]  /*1460*/  SHF.R.U32.HI R22, RZ, 0x1, R20 ;  /* 0x00000001ff167819 */ /* 0x000fe40000011614 */
[----:B------:R-:W-:-:S04]  /*1470*/  SEL R3, RZ, 0x1, !P0 ;  /* 0x00000001ff037807 */ /* 0x000fc80004000000 */
[----:B------:R-:W-:-:S04]  /*1480*/  LOP3.LUT R3, R3, 0x1, R22, 0xf8, !PT ;  /* 0x0000000103037812 */ /* 0x000fc800078ef816 */
[----:B------:R-:W-:-:S05]  /*1490*/  LOP3.LUT R3, R3, R20, RZ, 0xc0, !PT ;  /* 0x0000001403037212 */ /* 0x000fca00078ec0ff */
[----:B------:R-:W-:-:S05]  /*14a0*/  IMAD.IADD R3, R22, 0x1, R3 ;  /* 0x0000000116037824 */ /* 0x000fca00078e0203 */
[----:B------:R-:W-:Y:S01]  /*14b0*/  LOP3.LUT R0, R3, R0, RZ, 0xfc, !PT ;  /* 0x0000000003007212 */ /* 0x000fe200078efcff */
[----:B------:R-:W-:Y:S06]  /*14c0*/  BRA `(.L_x_24) ;  /* 0x0000000000107947 */ /* 0x000fec0003800000 */
.L_x_23:
[----:B------:R-:W-:-:S04]  /*14d0*/  LOP3.LUT R0, R0, 0x80000000, RZ, 0xc0, !PT ;  /* 0x8000000000007812 */ /* 0x000fc800078ec0ff */
[----:B------:R-:W-:Y:S01]  /*14e0*/  LOP3.LUT R0, R0, 0x7f800000, RZ, 0xfc, !PT ;  /* 0x7f80000000007812 */ /* 0x000fe200078efcff */
[----:B------:R-:W-:Y:S06]  /*14f0*/  BRA `(.L_x_24) ;  /* 0x0000000000047947 */ /* 0x000fec0003800000 */
.L_x_22:
[----:B------:R-:W-:-:S07]  /*1500*/  LEA R0, R20, R0, 0x17 ;  /* 0x0000000014007211 */ /* 0x000fce00078eb8ff */
.L_x_24:
[----:B------:R-:W-:Y:S05]  /*1510*/  BSYNC.RECONVERGENT B2 ;  /* 0x0000000000027941 */ /* 0x000fea0003800200 */
.L_x_21:
[----:B------:R-:W-:Y:S05]  /*1520*/  BRA `(.L_x_25) ;  /* 0x0000000000207947 */ /* 0x000fea0003800000 */
.L_x_20:
[----:B------:R-:W-:-:S04]  /*1530*/  LOP3.LUT R0, R3, 0x80000000, R0, 0x48, !PT ;  /* 0x8000000003007812 */ /* 0x000fc800078e4800 */
[----:B------:R-:W-:Y:S01]  /*1540*/  LOP3.LUT R0, R0, 0x7f800000, RZ, 0xfc, !PT ;  /* 0x7f80000000007812 */ /* 0x000fe200078efcff */
[----:B------:R-:W-:Y:S06]  /*1550*/  BRA `(.L_x_25) ;  /* 0x0000000000147947 */ /* 0x000fec0003800000 */
.L_x_19:
[----:B------:R-:W-:Y:S01]  /*1560*/  LOP3.LUT R0, R3, 0x80000000, R0, 0x48, !PT ;  /* 0x8000000003007812 */ /* 0x000fe200078e4800 */
[----:B------:R-:W-:Y:S06]  /*1570*/  BRA `(.L_x_25) ;  /* 0x00000000000c7947 */ /* 0x000fec0003800000 */
.L_x_18:
[----:B------:R-:W0:Y:S01]  /*1580*/  MUFU.RSQ R0, -QNAN ;  /* 0xffc0000000007908 */ /* 0x000e220000001400 */
[----:B------:R-:W-:Y:S05]  /*1590*/  BRA `(.L_x_25) ;  /* 0x0000000000047947 */ /* 0x000fea0003800000 */
.L_x_17:
[----:B------:R-:W-:-:S07]  /*15a0*/  FADD.FTZ R0, R0, R3 ;  /* 0x0000000300007221 */ /* 0x000fce0000010000 */
.L_x_25:
[----:B------:R-:W-:Y:S05]  /*15b0*/  BSYNC.RECONVERGENT B1 ;  /* 0x0000000000017941 */ /* 0x000fea0003800200 */
.L_x_15:
[----:B------:R-:W-:-:S04]  /*15c0*/  IMAD.MOV.U32 R3, RZ, RZ, 0x0 ;  /* 0x00000000ff037424 */ /* 0x000fc800078e00ff */
[----:B0-----:R-:W-:Y:S05]  /*15d0*/  RET.REL.NODEC R2 `(_Z19triangulationKernelPfiPiS0_) ;  /* 0xffffffe802887950 */ /* 0x001fea0003c3ffff */
.L_x_26:
[----:B------:R-:W-:-:S00]  /*15e0*/  BRA `(.L_x_26) ;  /* 0xfffffffc00fc7947 */ /* 0x000fc0000383ffff */
[----:B------:R-:W-:-:S00]  /*15f0*/  NOP ;  /* 0x0000000000007918 */ /* 0x000fc00000000000 */
        /* <DEDUP_REMOVED lines=8> */
.L_x_28:


//--------------------- .nv.shared.reserved.0     --------------------------
	.section	.nv.shared.reserved.0,"aw",@nobits
	.weak		__nv_reservedSMEM_offset_0_alias
	.size		__nv_reservedSMEM_offset_0_alias, 0, 64
	.other		__nv_reservedSMEM_offset_0_alias,@"STO_CUDA_RESERVED_SHARED STV_DEFAULT"
__nv_reservedSMEM_offset_0_alias:
	.zero		0
	.zero		64


//--------------------- .nv.constant0._Z19triangulationKernelPfiPiS0_ --------------------------
	.section	.nv.constant0._Z19triangulationKernelPfiPiS0_,"a",@progbits
	.sectionflags	@""
	.align	4
.nv.constant0._Z19triangulationKernelPfiPiS0_:
	.zero		928


//--------------------- SYMBOLS --------------------------

	.type		.nv.reservedSmem.offset0,@object
	.size		.nv.reservedSmem.offset0,0x4
